//
// Generated by NVIDIA NVVM Compiler
//
// Compiler Build ID: CL-36424714
// Cuda compilation tools, release 13.0, V13.0.88
// Based on NVVM 20.0.0
//

.version 9.0
.target sm_100
.address_size 64

	// .globl	_Z15bitonicSortStepPfii

.visible .entry _Z15bitonicSortStepPfii(
	.param .u64 .ptr .align 1 _Z15bitonicSortStepPfii_param_0,
	.param .u32 _Z15bitonicSortStepPfii_param_1,
	.param .u32 _Z15bitonicSortStepPfii_param_2
)
{
	.reg .pred 	%p<5>;
	.reg .b32 	%r<9>;
	.reg .b32 	%f<5>;
	.reg .b64 	%rd<11>;

	ld.param.u64 	%rd6, [_Z15bitonicSortStepPfii_param_0];
	ld.param.u32 	%r4, [_Z15bitonicSortStepPfii_param_1];
	ld.param.u32 	%r3, [_Z15bitonicSortStepPfii_param_2];
	cvta.to.global.u64 	%rd1, %rd6;
	mov.u32 	%r5, %tid.x;
	mov.u32 	%r6, %ntid.x;
	mov.u32 	%r7, %ctaid.x;
	mad.lo.s32 	%r1, %r6, %r7, %r5;
	xor.b32  	%r2, %r4, %r1;
	setp.le.u32 	%p1, %r2, %r1;
	@%p1 bra 	$L__BB0_6;
	and.b32  	%r8, %r3, %r1;
	setp.ne.s32 	%p2, %r8, 0;
	@%p2 bra 	$L__BB0_4;
	mul.wide.u32 	%rd9, %r1, 4;
	add.s64 	%rd2, %rd1, %rd9;
	ld.global.f32 	%f1, [%rd2];
	mul.wide.u32 	%rd10, %r2, 4;
	add.s64 	%rd3, %rd1, %rd10;
	ld.global.f32 	%f2, [%rd3];
	setp.leu.f32 	%p4, %f1, %f2;
	@%p4 bra 	$L__BB0_6;
	st.global.f32 	[%rd2], %f2;
	st.global.f32 	[%rd3], %f1;
	bra.uni 	$L__BB0_6;
$L__BB0_4:
	mul.wide.u32 	%rd7, %r1, 4;
	add.s64 	%rd4, %rd1, %rd7;
	ld.global.f32 	%f3, [%rd4];
	mul.wide.u32 	%rd8, %r2, 4;
	add.s64 	%rd5, %rd1, %rd8;
	ld.global.f32 	%f4, [%rd5];
	setp.geu.f32 	%p3, %f3, %f4;
	@%p3 bra 	$L__BB0_6;
	st.global.f32 	[%rd4], %f4;
	st.global.f32 	[%rd5], %f3;
$L__BB0_6:
	ret;

}


// ===== COMPILED SASS (sm_100) =====

	.target	sm_100

	.elftype	@"ET_EXEC"


//--------------------- .note.nv.tkinfo           --------------------------
	.section	.note.nv.tkinfo,"",@"SHT_NOTE"
	.sectionflags	@"SHF_NOTE_NV_TKINFO"
	.tkinfo
        /*0018*/ 	.word	0x00000002
        /*0030*/ 	.string	""
        /*0030*/ 	.string	"ptxas"
        /*0030*/ 	.string	"Cuda compilation tools, release 13.0, V13.0.88"
        /*0030*/ 	.string	"Build cuda_13.0.r13.0/compiler.36424714_0"
        /*0030*/ 	.string	"-arch sm_100 -m 64 "



//--------------------- .note.nv.cuinfo           --------------------------
	.section	.note.nv.cuinfo,"",@"SHT_NOTE"
	.sectionflags	@"SHF_NOTE_NV_CUINFO"
        /*0018*/ 	.short	0x0002
        /*001a*/ 	.short	0x0064
        /*001c*/ 	.short	0x0082
	.zero		2


//--------------------- .nv.info                  --------------------------
	.section	.nv.info,"",@"SHT_CUDA_INFO"
	.align	4


	//----- nvinfo : EIATTR_REGCOUNT
	.align		4
        /*0000*/ 	.byte	0x04, 0x2f
        /*0002*/ 	.short	(.L_1 - .L_0)
	.align		4
.L_0:
        /*0004*/ 	.word	index@(_Z15bitonicSortStepPfii)
        /*0008*/ 	.word	0x0000000c


	//----- nvinfo : EIATTR_FRAME_SIZE
	.align		4
.L_1:
        /*000c*/ 	.byte	0x04, 0x11
        /*000e*/ 	.short	(.L_3 - .L_2)
	.align		4
.L_2:
        /*0010*/ 	.word	index@(_Z15bitonicSortStepPfii)
        /*0014*/ 	.word	0x00000000


	//----- nvinfo : EIATTR_MIN_STACK_SIZE
	.align		4
.L_3:
        /*0018*/ 	.byte	0x04, 0x12
        /*001a*/ 	.short	(.L_5 - .L_4)
	.align		4
.L_4:
        /*001c*/ 	.word	index@(_Z15bitonicSortStepPfii)
        /*0020*/ 	.word	0x00000000
.L_5:


//--------------------- .nv.compat                --------------------------
	.section	.nv.compat,"",@"SHT_CUDA_COMPAT_INFO"
	.align	4
        /*0000*/ 	.byte	0x02, 0x09, 0x00, 0x00, 0x02, 0x02, 0x01, 0x00, 0x02, 0x05, 0x05, 0x00, 0x03, 0x07, 0x01, 0x01
        /*0010*/ 	.byte	0x02, 0x03, 0x00, 0x00, 0x02, 0x06, 0x01, 0x00, 0x04, 0x0b, 0x08, 0x00, 0x09, 0x00, 0x00, 0x00
        /*0020*/ 	.byte	0x00, 0x00, 0x00, 0x00


//--------------------- .nv.info._Z15bitonicSortStepPfii --------------------------
	.section	.nv.info._Z15bitonicSortStepPfii,"",@"SHT_CUDA_INFO"
	.sectionflags	@""
	.align	4


	//----- nvinfo : EIATTR_CUDA_API_VERSION
	.align		4
        /*0000*/ 	.byte	0x04, 0x37
        /*0002*/ 	.short	(.L_7 - .L_6)
.L_6:
        /*0004*/ 	.word	0x00000082


	//----- nvinfo : EIATTR_KPARAM_INFO
	.align		4
.L_7:
        /*0008*/ 	.byte	0x04, 0x17
        /*000a*/ 	.short	(.L_9 - .L_8)
.L_8:
        /*000c*/ 	.word	0x00000000
        /*0010*/ 	.short	0x0002
        /*0012*/ 	.short	0x000c
        /*0014*/ 	.byte	0x00, 0xf0, 0x11, 0x00


	//----- nvinfo : EIATTR_KPARAM_INFO
	.align		4
.L_9:
        /*0018*/ 	.byte	0x04, 0x17
        /*001a*/ 	.short	(.L_11 - .L_10)
.L_10:
        /*001c*/ 	.word	0x00000000
        /*0020*/ 	.short	0x0001
        /*0022*/ 	.short	0x0008
        /*0024*/ 	.byte	0x00, 0xf0, 0x11, 0x00


	//----- nvinfo : EIATTR_KPARAM_INFO
	.align		4
.L_11:
        /*0028*/ 	.byte	0x04, 0x17
        /*002a*/ 	.short	(.L_13 - .L_12)
.L_12:
        /*002c*/ 	.word	0x00000000
        /*0030*/ 	.short	0x0000
        /*0032*/ 	.short	0x0000
        /*0034*/ 	.byte	0x00, 0xf5, 0x21, 0x00


	//----- nvinfo : EIATTR_SPARSE_MMA_MASK
	.align		4
.L_13:
        /*0038*/ 	.byte	0x03, 0x50
        /*003a*/ 	.short	0x0000


	//----- nvinfo : EIATTR_MAXREG_COUNT
	.align		4
        /*003c*/ 	.byte	0x03, 0x1b
        /*003e*/ 	.short	0x00ff


	//----- nvinfo : EIATTR_MERCURY_ISA_VERSION
	.align		4
        /*0040*/ 	.byte	0x03, 0x5f
        /*0042*/ 	.short	0x0101


	//----- nvinfo : EIATTR_VRC_CTA_INIT_COUNT
	.align		4
        /*0044*/ 	.byte	0x02, 0x4a
	.zero		1
	.zero		1


	//----- nvinfo : EIATTR_EXIT_INSTR_OFFSETS
	.align		4
        /*0048*/ 	.byte	0x04, 0x1c
        /*004a*/ 	.short	(.L_15 - .L_14)


	//   ....[0]....
.L_14:
        /*004c*/ 	.word	0x00000080


	//   ....[1]....
        /*0050*/ 	.word	0x00000130


	//   ....[2]....
        /*0054*/ 	.word	0x00000160


	//   ....[3]....
        /*0058*/ 	.word	0x000001d0


	//   ....[4]....
        /*005c*/ 	.word	0x00000200


	//----- nvinfo : EIATTR_CRS_STACK_SIZE
	.align		4
.L_15:
        /*0060*/ 	.byte	0x04, 0x1e
        /*0062*/ 	.short	(.L_17 - .L_16)
.L_16:
        /*0064*/ 	.word	0x00000000


	//----- nvinfo : EIATTR_CBANK_PARAM_SIZE
	.align		4
.L_17:
        /*0068*/ 	.byte	0x03, 0x19
        /*006a*/ 	.short	0x0010


	//----- nvinfo : EIATTR_PARAM_CBANK
	.align		4
        /*006c*/ 	.byte	0x04, 0x0a
        /*006e*/ 	.short	(.L_19 - .L_18)
	.align		4
.L_18:
        /*0070*/ 	.word	index@(.nv.constant0._Z15bitonicSortStepPfii)
        /*0074*/ 	.short	0x0380
        /*0076*/ 	.short	0x0010


	//----- nvinfo : EIATTR_SW_WAR
	.align		4
.L_19:
        /*0078*/ 	.byte	0x04, 0x36
        /*007a*/ 	.short	(.L_21 - .L_20)
.L_20:
        /*007c*/ 	.word	0x00000008
.L_21:


//--------------------- .nv.callgraph             --------------------------
	.section	.nv.callgraph,"",@"SHT_CUDA_CALLGRAPH"
	.align	4
	.sectionentsize	8
	.align		4
        /*0000*/ 	.word	0x00000000
	.align		4
        /*0004*/ 	.word	0xffffffff
	.align		4
        /*0008*/ 	.word	0x00000000
	.align		4
        /*000c*/ 	.word	0xfffffffe
	.align		4
        /*0010*/ 	.word	0x00000000
	.align		4
        /*0014*/ 	.word	0xfffffffd
	.align		4
        /*0018*/ 	.word	0x00000000
	.align		4
        /*001c*/ 	.word	0xfffffffc


//--------------------- .text._Z15bitonicSortStepPfii --------------------------
	.section	.text._Z15bitonicSortStepPfii,"ax",@progbits
	.align	128
        .global         _Z15bitonicSortStepPfii
        .type           _Z15bitonicSortStepPfii,@function
        .size           _Z15bitonicSortStepPfii,(.L_x_2 - _Z15bitonicSortStepPfii)
        .other          _Z15bitonicSortStepPfii,@"STO_CUDA_ENTRY STV_DEFAULT"
_Z15bitonicSortStepPfii:
.text._Z15bitonicSortStepPfii:
[----:B------:R-:W-:Y:S01]  /*0000*/  LDC R1, c[0x0][0x37c] ;  /* 0x0000df00ff017b82 */ /* 0x000fe20000000800 */
[----:B------:R-:W0:Y:S01]  /*0010*/  S2R R7, SR_TID.X ;  /* 0x0000000000077919 */ /* 0x000e220000002100 */
[----:B------:R-:W0:Y:S01]  /*0020*/  LDCU UR4, c[0x0][0x360] ;  /* 0x00006c00ff0477ac */ /* 0x000e220008000800 */
[----:B------:R-:W0:Y:S01]  /*0030*/  S2R R0, SR_CTAID.X ;  /* 0x0000000000007919 */ /* 0x000e220000002500 */
[----:B------:R-:W1:Y:S01]  /*0040*/  LDCU UR5, c[0x0][0x388] ;  /* 0x00007100ff0577ac */ /* 0x000e620008000800 */
[----:B0-----:R-:W-:-:S05]  /*0050*/  IMAD R7, R0, UR4, R7 ;  /* 0x0000000400077c24 */ /* 0x001fca000f8e0207 */
[----:B-1----:R-:W-:-:S04]  /*0060*/  LOP3.LUT R9, R7, UR5, RZ, 0x3c, !PT ;  /* 0x0000000507097c12 */ /* 0x002fc8000f8e3cff */
[----:B------:R-:W-:-:S13]  /*0070*/  ISETP.GT.U32.AND P0, PT, R9, R7, PT ;  /* 0x000000070900720c */ /* 0x000fda0003f04070 */
[----:B------:R-:W-:Y:S05]  /*0080*/  @!P0 EXIT ;  /* 0x000000000000894d */ /* 0x000fea0003800000 */
[----:B------:R-:W0:Y:S02]  /*0090*/  LDCU UR4, c[0x0][0x38c] ;  /* 0x00007180ff0477ac */ /* 0x000e240008000800 */
[----:B0-----:R-:W-:Y:S01]  /*00a0*/  LOP3.LUT P0, RZ, R7, UR4, RZ, 0xc0, !PT ;  /* 0x0000000407ff7c12 */ /* 0x001fe2000f80c0ff */
[----:B------:R-:W0:-:S12]  /*00b0*/  LDCU.64 UR4, c[0x0][0x358] ;  /* 0x00006b00ff0477ac */ /* 0x000e180008000a00 */
[----:B------:R-:W-:Y:S05]  /*00c0*/  @P0 BRA `(.L_x_0) ;  /* 0x0000000000280947 */ /* 0x000fea0003800000 */
[----:B------:R-:W1:Y:S02]  /*00d0*/  LDC.64 R4, c[0x0][0x380] ;  /* 0x0000e000ff047b82 */ /* 0x000e640000000a00 */
[----:B-1----:R-:W-:-:S04]  /*00e0*/  IMAD.WIDE.U32 R2, R7, 0x4, R4 ;  /* 0x0000000407027825 */ /* 0x002fc800078e0004 */
[----:B------:R-:W-:Y:S01]  /*00f0*/  IMAD.WIDE.U32 R4, R9, 0x4, R4 ;  /* 0x0000000409047825 */ /* 0x000fe200078e0004 */
[----:B0-----:R-:W2:Y:S04]  /*0100*/  LDG.E R7, desc[UR4][R2.64] ;  /* 0x0000000402077981 */ /* 0x001ea8000c1e1900 */
[----:B------:R-:W2:Y:S02]  /*0110*/  LDG.E R0, desc[UR4][R4.64] ;  /* 0x0000000404007981 */ /* 0x000ea4000c1e1900 */
[----:B--2---:R-:W-:-:S13]  /*0120*/  FSETP.GT.AND P0, PT, R7, R0, PT ;  /* 0x000000000700720b */ /* 0x004fda0003f04000 */
[----:B------:R-:W-:Y:S05]  /*0130*/  @!P0 EXIT ;  /* 0x000000000000894d */ /* 0x000fea0003800000 */
[----:B------:R-:W-:Y:S04]  /*0140*/  STG.E desc[UR4][R2.64], R0 ;  /* 0x0000000002007986 */ /* 0x000fe8000c101904 */
[----:B------:R-:W-:Y:S01]  /*0150*/  STG.E desc[UR4][R4.64], R7 ;  /* 0x0000000704007986 */ /* 0x000fe2000c101904 */
[----:B------:R-:W-:Y:S05]  /*0160*/  EXIT ;  /* 0x000000000000794d */ /* 0x000fea0003800000 */
.L_x_0:
[----:B------:R-:W1:Y:S02]  /*0170*/  LDC.64 R2, c[0x0][0x380] ;  /* 0x0000e000ff027b82 */ /* 0x000e640000000a00 */
[----:B-1----:R-:W-:-:S04]  /*0180*/  IMAD.WIDE.U32 R4, R7, 0x4, R2 ;  /* 0x0000000407047825 */ /* 0x002fc800078e0002 */
[----:B------:R-:W-:Y:S01]  /*0190*/  IMAD.WIDE.U32 R2, R9, 0x4, R2 ;  /* 0x0000000409027825 */ /* 0x000fe200078e0002 */
[----:B0-----:R-:W2:Y:S04]  /*01a0*/  LDG.E R7, desc[UR4][R4.64] ;  /* 0x0000000404077981 */ /* 0x001ea8000c1e1900 */
[----:B------:R-:W2:Y:S02]  /*01b0*/  LDG.E R0, desc[UR4][R2.64] ;  /* 0x0000000402007981 */ /* 0x000ea4000c1e1900 */
[----:B--2---:R-:W-:-:S13]  /*01c0*/  FSETP.GEU.AND P0, PT, R7, R0, PT ;  /* 0x000000000700720b */ /* 0x004fda0003f0e000 */
[----:B------:R-:W-:Y:S05]  /*01d0*/  @P0 EXIT ;  /* 0x000000000000094d */ /* 0x000fea0003800000 */
[----:B------:R-:W-:Y:S04]  /*01e0*/  STG.E desc[UR4][R4.64], R0 ;  /* 0x0000000004007986 */ /* 0x000fe8000c101904 */
[----:B------:R-:W-:Y:S01]  /*01f0*/  STG.E desc[UR4][R2.64], R7 ;  /* 0x0000000702007986 */ /* 0x000fe2000c101904 */
[----:B------:R-:W-:Y:S05]  /*0200*/  EXIT ;  /* 0x000000000000794d */ /* 0x000fea0003800000 */
.L_x_1:
[----:B------:R-:W-:-:S00]  /*0210*/  BRA `(.L_x_1) ;  /* 0xfffffffc00fc7947 */ /* 0x000fc0000383ffff */
[----:B------:R-:W-:-:S00]  /*0220*/  NOP ;  /* 0x0000000000007918 */ /* 0x000fc00000000000 */
        /* <DEDUP_REMOVED lines=13> */
.L_x_2:


//--------------------- .nv.shared.reserved.0     --------------------------
	.section	.nv.shared.reserved.0,"aw",@nobits
	.weak		__nv_reservedSMEM_offset_0_alias
	.size		__nv_reservedSMEM_offset_0_alias, 0, 64
	.other		__nv_reservedSMEM_offset_0_alias,@"STO_CUDA_RESERVED_SHARED STV_DEFAULT"
__nv_reservedSMEM_offset_0_alias:
	.zero		0
	.zero		64


//--------------------- .nv.constant0._Z15bitonicSortStepPfii --------------------------
	.section	.nv.constant0._Z15bitonicSortStepPfii,"a",@progbits
	.sectionflags	@""
	.align	4
.nv.constant0._Z15bitonicSortStepPfii:
	.zero		912


//--------------------- SYMBOLS --------------------------

	.type		.nv.reservedSmem.offset0,@object
	.size		.nv.reservedSmem.offset0,0x4
